	.headerflags	@"EF_CUDA_TEXMODE_UNIFIED EF_CUDA_64BIT_ADDRESS EF_CUDA_ACCELERATORS EF_CUDA_SM90 EF_CUDA_VIRTUAL_SM(EF_CUDA_SM90)"
	.elftype	@"ET_EXEC"


//--------------------- .nv.info                  --------------------------
	.section	.nv.info,"",@"SHT_CUDA_INFO"
	.align	4


	//----- nvinfo : EIATTR_REGCOUNT
	.align		4
        /*0000*/ 	.byte	0x04, 0x2f
        /*0002*/ 	.short	(.L_1 - .L_0)
	.align		4
.L_0:
        /*0004*/ 	.word	index@(triton_poi_fused_relu_threshold_backward_view_2)
        /*0008*/ 	.word	0x0000000e


	//----- nvinfo : EIATTR_MIN_STACK_SIZE
	.align		4
.L_1:
        /*000c*/ 	.byte	0x04, 0x12
        /*000e*/ 	.short	(.L_3 - .L_2)
	.align		4
.L_2:
        /*0010*/ 	.word	index@(triton_poi_fused_relu_threshold_backward_view_2)
        /*0014*/ 	.word	0x00000000


	//----- nvinfo : EIATTR_FRAME_SIZE
	.align		4
.L_3:
        /*0018*/ 	.byte	0x04, 0x11
        /*001a*/ 	.short	(.L_5 - .L_4)
	.align		4
.L_4:
        /*001c*/ 	.word	index@(triton_poi_fused_relu_threshold_backward_view_2)
        /*0020*/ 	.word	0x00000000


	//----- nvinfo : EIATTR_MIN_STACK_SIZE
	.align		4
.L_5:
        /*0024*/ 	.byte	0x04, 0x12
        /*0026*/ 	.short	(.L_7 - .L_6)
	.align		4
.L_6:
        /*0028*/ 	.word	index@(triton_poi_fused_relu_threshold_backward_view_2)
        /*002c*/ 	.word	0x00000000
.L_7:


//--------------------- .nv.info.triton_poi_fused_relu_threshold_backward_view_2 --------------------------
	.section	.nv.info.triton_poi_fused_relu_threshold_backward_view_2,"",@"SHT_CUDA_INFO"
	.sectionflags	@""
	.align	4


	//----- nvinfo : EIATTR_CUDA_API_VERSION
	.align		4
        /*0000*/ 	.byte	0x04, 0x37
        /*0002*/ 	.short	(.L_9 - .L_8)
.L_8:
        /*0004*/ 	.word	0x0000007c


	//----- nvinfo : EIATTR_KPARAM_INFO
	.align		4
.L_9:
        /*0008*/ 	.byte	0x04, 0x17
        /*000a*/ 	.short	(.L_11 - .L_10)
.L_10:
        /*000c*/ 	.word	0x00000000
        /*0010*/ 	.short	0x0004
        /*0012*/ 	.short	0x0020
        /*0014*/ 	.byte	0x00, 0xf0, 0x11, 0x00


	//----- nvinfo : EIATTR_KPARAM_INFO
	.align		4
.L_11:
        /*0018*/ 	.byte	0x04, 0x17
        /*001a*/ 	.short	(.L_13 - .L_12)
.L_12:
        /*001c*/ 	.word	0x00000000
        /*0020*/ 	.short	0x0003
        /*0022*/ 	.short	0x0018
        /*0024*/ 	.byte	0x00, 0xf4, 0x21, 0x00


	//----- nvinfo : EIATTR_KPARAM_INFO
	.align		4
.L_13:
        /*0028*/ 	.byte	0x04, 0x17
        /*002a*/ 	.short	(.L_15 - .L_14)
.L_14:
        /*002c*/ 	.word	0x00000000
        /*0030*/ 	.short	0x0002
        /*0032*/ 	.short	0x0010
        /*0034*/ 	.byte	0x00, 0xf4, 0x21, 0x00


	//----- nvinfo : EIATTR_KPARAM_INFO
	.align		4
.L_15:
        /*0038*/ 	.byte	0x04, 0x17
        /*003a*/ 	.short	(.L_17 - .L_16)
.L_16:
        /*003c*/ 	.word	0x00000000
        /*0040*/ 	.short	0x0001
        /*0042*/ 	.short	0x0008
        /*0044*/ 	.byte	0x00, 0xf4, 0x21, 0x00


	//----- nvinfo : EIATTR_KPARAM_INFO
	.align		4
.L_17:
        /*0048*/ 	.byte	0x04, 0x17
        /*004a*/ 	.short	(.L_19 - .L_18)
.L_18:
        /*004c*/ 	.word	0x00000000
        /*0050*/ 	.short	0x0000
        /*0052*/ 	.short	0x0000
        /*0054*/ 	.byte	0x00, 0xf4, 0x21, 0x00


	//----- nvinfo : EIATTR_SPARSE_MMA_MASK
	.align		4
.L_19:
        /*0058*/ 	.byte	0x03, 0x50
        /*005a*/ 	.short	0x0000


	//----- nvinfo : EIATTR_MAXREG_COUNT
	.align		4
        /*005c*/ 	.byte	0x03, 0x1b
        /*005e*/ 	.short	0x00ff


	//----- nvinfo : EIATTR_EXIT_INSTR_OFFSETS
	.align		4
        /*0060*/ 	.byte	0x04, 0x1c
        /*0062*/ 	.short	(.L_21 - .L_20)


	//   ....[0]....
.L_20:
        /*0064*/ 	.word	0x000001f0


	//   ....[1]....
        /*0068*/ 	.word	0x00000210


	//----- nvinfo : EIATTR_REQNTID
	.align		4
.L_21:
        /*006c*/ 	.byte	0x04, 0x10
        /*006e*/ 	.short	(.L_23 - .L_22)
.L_22:
        /*0070*/ 	.word	0x00000080
        /*0074*/ 	.word	0x00000001
        /*0078*/ 	.word	0x00000001


	//----- nvinfo : EIATTR_CBANK_PARAM_SIZE
	.align		4
.L_23:
        /*007c*/ 	.byte	0x03, 0x19
        /*007e*/ 	.short	0x0024


	//----- nvinfo : EIATTR_PARAM_CBANK
	.align		4
        /*0080*/ 	.byte	0x04, 0x0a
        /*0082*/ 	.short	(.L_25 - .L_24)
	.align		4
.L_24:
        /*0084*/ 	.word	index@(.nv.constant0.triton_poi_fused_relu_threshold_backward_view_2)
        /*0088*/ 	.short	0x0210
        /*008a*/ 	.short	0x0024


	//----- nvinfo : EIATTR_SW_WAR
	.align		4
.L_25:
        /*008c*/ 	.byte	0x04, 0x36
        /*008e*/ 	.short	(.L_27 - .L_26)
.L_26:
        /*0090*/ 	.word	0x00000008
.L_27:


//--------------------- .nv.callgraph             --------------------------
	.section	.nv.callgraph,"",@"SHT_CUDA_CALLGRAPH"
	.align	4
	.sectionentsize	8
	.align		4
        /*0000*/ 	.word	0x00000000
	.align		4
        /*0004*/ 	.word	0xffffffff
	.align		4
        /*0008*/ 	.word	0x00000000
	.align		4
        /*000c*/ 	.word	0xfffffffe
	.align		4
        /*0010*/ 	.word	0x00000000
	.align		4
        /*0014*/ 	.word	0xfffffffd
	.align		4
        /*0018*/ 	.word	0x00000000
	.align		4
        /*001c*/ 	.word	0xfffffffc


//--------------------- .text.triton_poi_fused_relu_threshold_backward_view_2 --------------------------
	.section	.text.triton_poi_fused_relu_threshold_backward_view_2,"ax",@progbits
	.align	128
        .global         triton_poi_fused_relu_threshold_backward_view_2
        .type           triton_poi_fused_relu_threshold_backward_view_2,@function
        .size           triton_poi_fused_relu_threshold_backward_view_2,(.L_x_1 - triton_poi_fused_relu_threshold_backward_view_2)
        .other          triton_poi_fused_relu_threshold_backward_view_2,@"STO_CUDA_ENTRY STV_DEFAULT"
triton_poi_fused_relu_threshold_backward_view_2:
.text.triton_poi_fused_relu_threshold_backward_view_2:
[----:B------:R-:W0:Y:S02]  /*0000*/  LDC R1, c[0x0][0x28] ;  /* 0x00000a00ff017b82 */ /* 0x000e240000000800 */
[----:B------:R-:W1:Y:S01]  /*0010*/  S2R R0, SR_TID.X ;  /* 0x0000000000007919 */ /* 0x000e620000002100 */
[----:B------:R-:W2:Y:S01]  /*0020*/  LDC.64 R4, c[0x0][0x218] ;  /* 0x00008600ff047b82 */ /* 0x000ea20000000a00 */
[----:B------:R-:W-:Y:S01]  /*0030*/  IMAD.MOV.U32 R11, RZ, RZ, RZ ;  /* 0x000000ffff0b7224 */ /* 0x000fe200078e00ff */
[----:B------:R-:W-:Y:S01]  /*0040*/  ULDC.64 UR4, c[0x0][0x208] ;  /* 0x0000820000047ab9 */ /* 0x000fe20000000a00 */
[----:B------:R-:W3:Y:S01]  /*0050*/  S2R R9, SR_CTAID.X ;  /* 0x0000000000097919 */ /* 0x000ee20000002500 */
[----:B------:R-:W-:-:S04]  /*0060*/  ULDC.64 UR6, c[0x0][0x228] ;  /* 0x00008a0000067ab9 */ /* 0x000fc80000000a00 */
[----:B------:R-:W4:Y:S01]  /*0070*/  LDC.64 R2, c[0x0][0x210] ;  /* 0x00008400ff027b82 */ /* 0x000f220000000a00 */
[----:B-1----:R-:W-:Y:S02]  /*0080*/  LOP3.LUT R0, R0, 0x7f, RZ, 0xc0, !PT ;  /* 0x0000007f00007812 */ /* 0x002fe400078ec0ff */
[----:B---3--:R-:W-:-:S03]  /*0090*/  SHF.R.S32.HI R6, RZ, 0x18, R9 ;  /* 0x00000018ff067819 */ /* 0x008fc60000011409 */
[----:B------:R-:W-:Y:S01]  /*00a0*/  IMAD R9, R9, 0x80, R0 ;  /* 0x0000008009097824 */ /* 0x000fe200078e0200 */
[----:B------:R-:W-:-:S03]  /*00b0*/  SGXT R0, R6, 0x1 ;  /* 0x000000010600781a */ /* 0x000fc60000000200 */
[C---:B----4-:R-:W-:Y:S01]  /*00c0*/  IMAD.WIDE R2, R9.reuse, 0x4, R2 ;  /* 0x0000000409027825 */ /* 0x050fe200078e0202 */
[----:B------:R-:W-:Y:S02]  /*00d0*/  ISETP.GE.AND P0, PT, R9, 0x100, PT ;  /* 0x000001000900780c */ /* 0x000fe40003f06270 */
[----:B------:R-:W-:-:S04]  /*00e0*/  LEA.HI R0, R0, R9, RZ, 0x2 ;  /* 0x0000000900007211 */ /* 0x000fc800078f10ff */
[----:B------:R-:W-:-:S05]  /*00f0*/  LOP3.LUT R0, R0, 0xfffffffc, RZ, 0xc0, !PT ;  /* 0xfffffffc00007812 */ /* 0x000fca00078ec0ff */
[----:B------:R-:W-:Y:S02]  /*0100*/  IMAD.IADD R7, R9, 0x1, -R0 ;  /* 0x0000000109077824 */ /* 0x000fe400078e0a00 */
[----:B------:R-:W-:Y:S02]  /*0110*/  IMAD.MOV.U32 R0, RZ, RZ, RZ ;  /* 0x000000ffff007224 */ /* 0x000fe400078e00ff */
[----:B--2---:R-:W-:Y:S02]  /*0120*/  IMAD.WIDE R4, R7, 0x4, R4 ;  /* 0x0000000407047825 */ /* 0x004fe400078e0204 */
[----:B------:R-:W1:Y:S02]  /*0130*/  LDC.64 R6, c[0x0][0x220] ;  /* 0x00008800ff067b82 */ /* 0x000e640000000a00 */
[----:B------:R-:W2:Y:S04]  /*0140*/  @!P0 LDG.E R0, desc[UR4][R2.64] ;  /* 0x0000000402008981 */ /* 0x000ea8000c1e1900 */
[----:B------:R-:W2:Y:S01]  /*0150*/  @!P0 LDG.E.EL R11, desc[UR4][R4.64] ;  /* 0x00000004040b8981 */ /* 0x000ea2000c2e1900 */
[----:B-1----:R-:W-:-:S04]  /*0160*/  IMAD.WIDE R6, R9, 0x4, R6 ;  /* 0x0000000409067825 */ /* 0x002fc800078e0206 */
[----:B--2---:R-:W-:Y:S01]  /*0170*/  FADD R8, R11, R0 ;  /* 0x000000000b087221 */ /* 0x004fe20000000000 */
[----:B------:R-:W-:-:S04]  /*0180*/  FSETP.GEU.AND P1, PT, R0, -R11, PT ;  /* 0x8000000b0000720b */ /* 0x000fc80003f2e000 */
[----:B------:R-:W-:Y:S02]  /*0190*/  FSEL R11, R8, RZ, P1 ;  /* 0x000000ff080b7208 */ /* 0x000fe40000800000 */
[----:B------:R-:W-:Y:S02]  /*01a0*/  IADD3 R8, P1, R9, UR6, RZ ;  /* 0x0000000609087c10 */ /* 0x000fe4000ff3e0ff */
[----:B------:R-:W-:Y:S01]  /*01b0*/  FSETP.GTU.AND P2, PT, R11, RZ, PT ;  /* 0x000000ff0b00720b */ /* 0x000fe20003f4c000 */
[----:B------:R1:W-:Y:S01]  /*01c0*/  @!P0 STG.E desc[UR4][R6.64], R11 ;  /* 0x0000000b06008986 */ /* 0x0003e2000c101904 */
[----:B------:R-:W-:Y:S02]  /*01d0*/  LEA.HI.X.SX32 R9, R9, UR7, 0x1, P1 ;  /* 0x0000000709097c11 */ /* 0x000fe400088f0eff */
[----:B------:R-:W-:Y:S01]  /*01e0*/  SEL R3, RZ, 0x1, P2 ;  /* 0x00000001ff037807 */ /* 0x000fe20001000000 */
[----:B------:R-:W-:Y:S08]  /*01f0*/  @P0 EXIT ;  /* 0x000000000000094d */ /* 0x000ff00003800000 */
[----:B------:R-:W-:Y:S01]  /*0200*/  STG.E.U8 desc[UR4][R8.64], R3 ;  /* 0x0000000308007986 */ /* 0x000fe2000c101104 */
[----:B------:R-:W-:Y:S05]  /*0210*/  EXIT ;  /* 0x000000000000794d */ /* 0x000fea0003800000 */
.L_x_0:
[----:B------:R-:W-:-:S00]  /*0220*/  BRA `(.L_x_0) ;  /* 0xfffffffc00fc7947 */ /* 0x000fc0000383ffff */
[----:B------:R-:W-:-:S00]  /*0230*/  NOP ;  /* 0x0000000000007918 */ /* 0x000fc00000000000 */
        /* <DEDUP_REMOVED lines=12> */
.L_x_1:


//--------------------- .nv.constant0.triton_poi_fused_relu_threshold_backward_view_2 --------------------------
	.section	.nv.constant0.triton_poi_fused_relu_threshold_backward_view_2,"a",@progbits
	.sectionflags	@""
	.align	4
.nv.constant0.triton_poi_fused_relu_threshold_backward_view_2:
	.zero		564
